//
// Generated by NVIDIA NVVM Compiler
//
// Compiler Build ID: CL-36424714
// Cuda compilation tools, release 13.0, V13.0.88
// Based on NVVM 20.0.0
//

.version 9.0
.target sm_100
.address_size 64

	// .globl	_Z14convolutionGPUPfS_ii
.const .align 4 .b8 d_filter[100];

.visible .entry _Z14convolutionGPUPfS_ii(
	.param .u64 .ptr .align 1 _Z14convolutionGPUPfS_ii_param_0,
	.param .u64 .ptr .align 1 _Z14convolutionGPUPfS_ii_param_1,
	.param .u32 _Z14convolutionGPUPfS_ii_param_2,
	.param .u32 _Z14convolutionGPUPfS_ii_param_3
)
{
	.reg .pred 	%p<93>;
	.reg .b32 	%r<75>;
	.reg .b32 	%f<99>;
	.reg .b64 	%rd<67>;

	ld.param.u64 	%rd5, [_Z14convolutionGPUPfS_ii_param_0];
	ld.param.u64 	%rd4, [_Z14convolutionGPUPfS_ii_param_1];
	ld.param.u32 	%r36, [_Z14convolutionGPUPfS_ii_param_2];
	ld.param.u32 	%r37, [_Z14convolutionGPUPfS_ii_param_3];
	cvta.to.global.u64 	%rd1, %rd5;
	mov.u32 	%r38, %ctaid.x;
	mov.u32 	%r39, %ntid.x;
	mov.u32 	%r40, %tid.x;
	mad.lo.s32 	%r1, %r38, %r39, %r40;
	mov.u32 	%r41, %ctaid.y;
	mov.u32 	%r42, %ntid.y;
	mov.u32 	%r43, %tid.y;
	mad.lo.s32 	%r2, %r41, %r42, %r43;
	max.s32 	%r44, %r2, %r1;
	setp.ge.s32 	%p2, %r44, %r36;
	@%p2 bra 	$L__BB0_45;
	setp.lt.s32 	%p3, %r37, 1;
	mov.f32 	%f77, 0f00000000;
	@%p3 bra 	$L__BB0_44;
	shr.u32 	%r46, %r37, 1;
	sub.s32 	%r3, %r2, %r46;
	sub.s32 	%r4, %r1, %r46;
	and.b32  	%r5, %r37, 7;
	add.s32 	%r6, %r5, -1;
	and.b32  	%r7, %r37, 3;
	and.b32  	%r8, %r37, 2147483640;
	and.b32  	%r9, %r37, 1;
	mov.f32 	%f77, 0f00000000;
	mov.b32 	%r70, 0;
	mov.u64 	%rd62, d_filter;
$L__BB0_3:
	setp.lt.u32 	%p4, %r37, 8;
	add.s32 	%r48, %r70, %r3;
	setp.gt.s32 	%p5, %r48, -1;
	setp.lt.s32 	%p6, %r48, %r36;
	and.pred  	%p1, %p5, %p6;
	mul.lo.s32 	%r11, %r48, %r36;
	mul.lo.s32 	%r12, %r70, %r37;
	mov.b32 	%r73, 0;
	@%p4 bra 	$L__BB0_22;
	mov.b32 	%r71, 0;
	cvt.u64.u32 	%rd11, %r12;
$L__BB0_5:
	.pragma "nounroll";
	add.s32 	%r14, %r71, %r4;
	setp.gt.s32 	%p7, %r14, -1;
	setp.lt.s32 	%p8, %r14, %r36;
	and.pred  	%p9, %p7, %p8;
	and.pred  	%p11, %p1, %p9;
	not.pred 	%p12, %p11;
	@%p12 bra 	$L__BB0_7;
	add.s32 	%r50, %r14, %r11;
	mul.wide.u32 	%rd6, %r50, 4;
	add.s64 	%rd7, %rd1, %rd6;
	ld.global.f32 	%f43, [%rd7];
	add.s32 	%r51, %r71, %r12;
	mul.wide.u32 	%rd8, %r51, 4;
	add.s64 	%rd10, %rd62, %rd8;
	ld.const.f32 	%f44, [%rd10];
	fma.rn.f32 	%f77, %f43, %f44, %f77;
$L__BB0_7:
	add.s32 	%r15, %r14, 1;
	setp.gt.s32 	%p13, %r15, -1;
	setp.lt.s32 	%p14, %r15, %r36;
	and.pred  	%p15, %p13, %p14;
	and.pred  	%p16, %p1, %p15;
	cvt.u64.u32 	%rd12, %r71;
	add.s64 	%rd13, %rd12, %rd11;
	shl.b64 	%rd14, %rd13, 2;
	add.s64 	%rd2, %rd62, %rd14;
	not.pred 	%p17, %p16;
	@%p17 bra 	$L__BB0_9;
	add.s32 	%r52, %r15, %r11;
	mul.wide.u32 	%rd16, %r52, 4;
	add.s64 	%rd17, %rd1, %rd16;
	ld.global.f32 	%f45, [%rd17];
	ld.const.f32 	%f46, [%rd2+4];
	fma.rn.f32 	%f77, %f45, %f46, %f77;
$L__BB0_9:
	add.s32 	%r16, %r14, 2;
	setp.gt.s32 	%p18, %r16, -1;
	setp.lt.s32 	%p19, %r16, %r36;
	and.pred  	%p20, %p18, %p19;
	and.pred  	%p21, %p1, %p20;
	not.pred 	%p22, %p21;
	@%p22 bra 	$L__BB0_11;
	add.s32 	%r53, %r16, %r11;
	mul.wide.u32 	%rd18, %r53, 4;
	add.s64 	%rd19, %rd1, %rd18;
	ld.global.f32 	%f47, [%rd19];
	ld.const.f32 	%f48, [%rd2+8];
	fma.rn.f32 	%f77, %f47, %f48, %f77;
$L__BB0_11:
	add.s32 	%r17, %r14, 3;
	setp.gt.s32 	%p23, %r17, -1;
	setp.lt.s32 	%p24, %r17, %r36;
	and.pred  	%p25, %p23, %p24;
	and.pred  	%p26, %p1, %p25;
	not.pred 	%p27, %p26;
	@%p27 bra 	$L__BB0_13;
	add.s32 	%r54, %r17, %r11;
	mul.wide.u32 	%rd20, %r54, 4;
	add.s64 	%rd21, %rd1, %rd20;
	ld.global.f32 	%f49, [%rd21];
	ld.const.f32 	%f50, [%rd2+12];
	fma.rn.f32 	%f77, %f49, %f50, %f77;
$L__BB0_13:
	add.s32 	%r18, %r14, 4;
	setp.gt.s32 	%p28, %r18, -1;
	setp.lt.s32 	%p29, %r18, %r36;
	and.pred  	%p30, %p28, %p29;
	and.pred  	%p31, %p1, %p30;
	not.pred 	%p32, %p31;
	@%p32 bra 	$L__BB0_15;
	add.s32 	%r55, %r18, %r11;
	mul.wide.u32 	%rd22, %r55, 4;
	add.s64 	%rd23, %rd1, %rd22;
	ld.global.f32 	%f51, [%rd23];
	ld.const.f32 	%f52, [%rd2+16];
	fma.rn.f32 	%f77, %f51, %f52, %f77;
$L__BB0_15:
	add.s32 	%r19, %r14, 5;
	setp.gt.s32 	%p33, %r19, -1;
	setp.lt.s32 	%p34, %r19, %r36;
	and.pred  	%p35, %p33, %p34;
	and.pred  	%p36, %p1, %p35;
	not.pred 	%p37, %p36;
	@%p37 bra 	$L__BB0_17;
	add.s32 	%r56, %r19, %r11;
	mul.wide.u32 	%rd24, %r56, 4;
	add.s64 	%rd25, %rd1, %rd24;
	ld.global.f32 	%f53, [%rd25];
	ld.const.f32 	%f54, [%rd2+20];
	fma.rn.f32 	%f77, %f53, %f54, %f77;
$L__BB0_17:
	add.s32 	%r20, %r14, 6;
	setp.gt.s32 	%p38, %r20, -1;
	setp.lt.s32 	%p39, %r20, %r36;
	and.pred  	%p40, %p38, %p39;
	and.pred  	%p41, %p1, %p40;
	not.pred 	%p42, %p41;
	@%p42 bra 	$L__BB0_19;
	add.s32 	%r57, %r20, %r11;
	mul.wide.u32 	%rd26, %r57, 4;
	add.s64 	%rd27, %rd1, %rd26;
	ld.global.f32 	%f55, [%rd27];
	ld.const.f32 	%f56, [%rd2+24];
	fma.rn.f32 	%f77, %f55, %f56, %f77;
$L__BB0_19:
	add.s32 	%r21, %r14, 7;
	setp.gt.s32 	%p43, %r21, -1;
	setp.lt.s32 	%p44, %r21, %r36;
	and.pred  	%p45, %p43, %p44;
	and.pred  	%p46, %p1, %p45;
	not.pred 	%p47, %p46;
	@%p47 bra 	$L__BB0_21;
	add.s32 	%r58, %r21, %r11;
	mul.wide.u32 	%rd28, %r58, 4;
	add.s64 	%rd29, %rd1, %rd28;
	ld.global.f32 	%f57, [%rd29];
	ld.const.f32 	%f58, [%rd2+28];
	fma.rn.f32 	%f77, %f57, %f58, %f77;
$L__BB0_21:
	add.s32 	%r71, %r71, 8;
	setp.ne.s32 	%p48, %r71, %r8;
	mov.u32 	%r73, %r8;
	@%p48 bra 	$L__BB0_5;
$L__BB0_22:
	setp.eq.s32 	%p49, %r5, 0;
	@%p49 bra 	$L__BB0_43;
	setp.lt.u32 	%p50, %r6, 3;
	@%p50 bra 	$L__BB0_33;
	add.s32 	%r24, %r73, %r4;
	setp.gt.s32 	%p51, %r24, -1;
	setp.lt.s32 	%p52, %r24, %r36;
	and.pred  	%p53, %p51, %p52;
	and.pred  	%p55, %p1, %p53;
	not.pred 	%p56, %p55;
	@%p56 bra 	$L__BB0_26;
	add.s32 	%r59, %r24, %r11;
	mul.wide.u32 	%rd30, %r59, 4;
	add.s64 	%rd31, %rd1, %rd30;
	ld.global.f32 	%f60, [%rd31];
	add.s32 	%r60, %r73, %r12;
	mul.wide.u32 	%rd32, %r60, 4;
	add.s64 	%rd34, %rd62, %rd32;
	ld.const.f32 	%f61, [%rd34];
	fma.rn.f32 	%f77, %f60, %f61, %f77;
$L__BB0_26:
	add.s32 	%r25, %r24, 1;
	setp.gt.s32 	%p57, %r25, -1;
	setp.lt.s32 	%p58, %r25, %r36;
	and.pred  	%p59, %p57, %p58;
	and.pred  	%p60, %p1, %p59;
	cvt.u64.u32 	%rd35, %r12;
	cvt.u64.u32 	%rd36, %r73;
	add.s64 	%rd37, %rd36, %rd35;
	shl.b64 	%rd38, %rd37, 2;
	add.s64 	%rd3, %rd62, %rd38;
	not.pred 	%p61, %p60;
	@%p61 bra 	$L__BB0_28;
	add.s32 	%r61, %r25, %r11;
	mul.wide.u32 	%rd40, %r61, 4;
	add.s64 	%rd41, %rd1, %rd40;
	ld.global.f32 	%f62, [%rd41];
	ld.const.f32 	%f63, [%rd3+4];
	fma.rn.f32 	%f77, %f62, %f63, %f77;
$L__BB0_28:
	add.s32 	%r26, %r24, 2;
	setp.gt.s32 	%p62, %r26, -1;
	setp.lt.s32 	%p63, %r26, %r36;
	and.pred  	%p64, %p62, %p63;
	and.pred  	%p65, %p1, %p64;
	not.pred 	%p66, %p65;
	@%p66 bra 	$L__BB0_30;
	add.s32 	%r62, %r26, %r11;
	mul.wide.u32 	%rd42, %r62, 4;
	add.s64 	%rd43, %rd1, %rd42;
	ld.global.f32 	%f64, [%rd43];
	ld.const.f32 	%f65, [%rd3+8];
	fma.rn.f32 	%f77, %f64, %f65, %f77;
$L__BB0_30:
	add.s32 	%r27, %r24, 3;
	setp.gt.s32 	%p67, %r27, -1;
	setp.lt.s32 	%p68, %r27, %r36;
	and.pred  	%p69, %p67, %p68;
	and.pred  	%p70, %p1, %p69;
	not.pred 	%p71, %p70;
	@%p71 bra 	$L__BB0_32;
	add.s32 	%r63, %r27, %r11;
	mul.wide.u32 	%rd44, %r63, 4;
	add.s64 	%rd45, %rd1, %rd44;
	ld.global.f32 	%f66, [%rd45];
	ld.const.f32 	%f67, [%rd3+12];
	fma.rn.f32 	%f77, %f66, %f67, %f77;
$L__BB0_32:
	add.s32 	%r73, %r73, 4;
$L__BB0_33:
	setp.eq.s32 	%p72, %r7, 0;
	@%p72 bra 	$L__BB0_43;
	setp.eq.s32 	%p73, %r7, 1;
	@%p73 bra 	$L__BB0_40;
	add.s32 	%r30, %r73, %r4;
	setp.gt.s32 	%p74, %r30, -1;
	setp.lt.s32 	%p75, %r30, %r36;
	and.pred  	%p76, %p74, %p75;
	and.pred  	%p78, %p1, %p76;
	not.pred 	%p79, %p78;
	@%p79 bra 	$L__BB0_37;
	add.s32 	%r64, %r30, %r11;
	mul.wide.u32 	%rd46, %r64, 4;
	add.s64 	%rd47, %rd1, %rd46;
	ld.global.f32 	%f69, [%rd47];
	add.s32 	%r65, %r73, %r12;
	mul.wide.u32 	%rd48, %r65, 4;
	add.s64 	%rd50, %rd62, %rd48;
	ld.const.f32 	%f70, [%rd50];
	fma.rn.f32 	%f77, %f69, %f70, %f77;
$L__BB0_37:
	add.s32 	%r31, %r30, 1;
	setp.gt.s32 	%p80, %r31, -1;
	setp.lt.s32 	%p81, %r31, %r36;
	and.pred  	%p82, %p80, %p81;
	and.pred  	%p83, %p1, %p82;
	not.pred 	%p84, %p83;
	@%p84 bra 	$L__BB0_39;
	add.s32 	%r66, %r31, %r11;
	mul.wide.u32 	%rd51, %r66, 4;
	add.s64 	%rd52, %rd1, %rd51;
	ld.global.f32 	%f71, [%rd52];
	cvt.u64.u32 	%rd53, %r12;
	cvt.u64.u32 	%rd54, %r73;
	add.s64 	%rd55, %rd54, %rd53;
	shl.b64 	%rd56, %rd55, 2;
	add.s64 	%rd58, %rd62, %rd56;
	ld.const.f32 	%f72, [%rd58+4];
	fma.rn.f32 	%f77, %f71, %f72, %f77;
$L__BB0_39:
	add.s32 	%r73, %r73, 2;
$L__BB0_40:
	setp.eq.s32 	%p85, %r9, 0;
	@%p85 bra 	$L__BB0_43;
	add.s32 	%r34, %r73, %r4;
	setp.gt.s32 	%p86, %r34, -1;
	setp.lt.s32 	%p87, %r34, %r36;
	and.pred  	%p88, %p86, %p87;
	and.pred  	%p90, %p1, %p88;
	not.pred 	%p91, %p90;
	@%p91 bra 	$L__BB0_43;
	add.s32 	%r67, %r34, %r11;
	mul.wide.u32 	%rd59, %r67, 4;
	add.s64 	%rd60, %rd1, %rd59;
	ld.global.f32 	%f73, [%rd60];
	add.s32 	%r68, %r73, %r12;
	mul.wide.u32 	%rd61, %r68, 4;
	add.s64 	%rd63, %rd62, %rd61;
	ld.const.f32 	%f74, [%rd63];
	fma.rn.f32 	%f77, %f73, %f74, %f77;
$L__BB0_43:
	add.s32 	%r70, %r70, 1;
	setp.ne.s32 	%p92, %r70, %r37;
	@%p92 bra 	$L__BB0_3;
$L__BB0_44:
	mad.lo.s32 	%r69, %r36, %r2, %r1;
	cvta.to.global.u64 	%rd64, %rd4;
	mul.wide.s32 	%rd65, %r69, 4;
	add.s64 	%rd66, %rd64, %rd65;
	st.global.f32 	[%rd66], %f77;
$L__BB0_45:
	ret;

}


// ===== COMPILED SASS (sm_100) =====

	.target	sm_100

	.elftype	@"ET_EXEC"


//--------------------- .note.nv.tkinfo           --------------------------
	.section	.note.nv.tkinfo,"",@"SHT_NOTE"
	.sectionflags	@"SHF_NOTE_NV_TKINFO"
	.tkinfo
        /*0018*/ 	.word	0x00000002
        /*0030*/ 	.string	""
        /*0030*/ 	.string	"ptxas"
        /*0030*/ 	.string	"Cuda compilation tools, release 13.0, V13.0.88"
        /*0030*/ 	.string	"Build cuda_13.0.r13.0/compiler.36424714_0"
        /*0030*/ 	.string	"-arch sm_100 -m 64 "



//--------------------- .note.nv.cuinfo           --------------------------
	.section	.note.nv.cuinfo,"",@"SHT_NOTE"
	.sectionflags	@"SHF_NOTE_NV_CUINFO"
        /*0018*/ 	.short	0x0002
        /*001a*/ 	.short	0x0064
        /*001c*/ 	.short	0x0082
	.zero		2


//--------------------- .nv.info                  --------------------------
	.section	.nv.info,"",@"SHT_CUDA_INFO"
	.align	4


	//----- nvinfo : EIATTR_REGCOUNT
	.align		4
        /*0000*/ 	.byte	0x04, 0x2f
        /*0002*/ 	.short	(.L_2 - .L_1)
	.align		4
.L_1:
        /*0004*/ 	.word	index@(_Z14convolutionGPUPfS_ii)
        /*0008*/ 	.word	0x0000001f


	//----- nvinfo : EIATTR_FRAME_SIZE
	.align		4
.L_2:
        /*000c*/ 	.byte	0x04, 0x11
        /*000e*/ 	.short	(.L_4 - .L_3)
	.align		4
.L_3:
        /*0010*/ 	.word	index@(_Z14convolutionGPUPfS_ii)
        /*0014*/ 	.word	0x00000000


	//----- nvinfo : EIATTR_MIN_STACK_SIZE
	.align		4
.L_4:
        /*0018*/ 	.byte	0x04, 0x12
        /*001a*/ 	.short	(.L_6 - .L_5)
	.align		4
.L_5:
        /*001c*/ 	.word	index@(_Z14convolutionGPUPfS_ii)
        /*0020*/ 	.word	0x00000000
.L_6:


//--------------------- .nv.compat                --------------------------
	.section	.nv.compat,"",@"SHT_CUDA_COMPAT_INFO"
	.align	4
        /*0000*/ 	.byte	0x02, 0x09, 0x00, 0x00, 0x02, 0x02, 0x01, 0x00, 0x02, 0x05, 0x05, 0x00, 0x03, 0x07, 0x01, 0x01
        /*0010*/ 	.byte	0x02, 0x03, 0x00, 0x00, 0x02, 0x06, 0x01, 0x00, 0x04, 0x0b, 0x08, 0x00, 0x09, 0x00, 0x00, 0x00
        /*0020*/ 	.byte	0x00, 0x00, 0x00, 0x00


//--------------------- .nv.info._Z14convolutionGPUPfS_ii --------------------------
	.section	.nv.info._Z14convolutionGPUPfS_ii,"",@"SHT_CUDA_INFO"
	.sectionflags	@""
	.align	4


	//----- nvinfo : EIATTR_CUDA_API_VERSION
	.align		4
        /*0000*/ 	.byte	0x04, 0x37
        /*0002*/ 	.short	(.L_8 - .L_7)
.L_7:
        /*0004*/ 	.word	0x00000082


	//----- nvinfo : EIATTR_KPARAM_INFO
	.align		4
.L_8:
        /*0008*/ 	.byte	0x04, 0x17
        /*000a*/ 	.short	(.L_10 - .L_9)
.L_9:
        /*000c*/ 	.word	0x00000000
        /*0010*/ 	.short	0x0003
        /*0012*/ 	.short	0x0014
        /*0014*/ 	.byte	0x00, 0xf0, 0x11, 0x00


	//----- nvinfo : EIATTR_KPARAM_INFO
	.align		4
.L_10:
        /*0018*/ 	.byte	0x04, 0x17
        /*001a*/ 	.short	(.L_12 - .L_11)
.L_11:
        /*001c*/ 	.word	0x00000000
        /*0020*/ 	.short	0x0002
        /*0022*/ 	.short	0x0010
        /*0024*/ 	.byte	0x00, 0xf0, 0x11, 0x00


	//----- nvinfo : EIATTR_KPARAM_INFO
	.align		4
.L_12:
        /*0028*/ 	.byte	0x04, 0x17
        /*002a*/ 	.short	(.L_14 - .L_13)
.L_13:
        /*002c*/ 	.word	0x00000000
        /*0030*/ 	.short	0x0001
        /*0032*/ 	.short	0x0008
        /*0034*/ 	.byte	0x00, 0xf5, 0x21, 0x00


	//----- nvinfo : EIATTR_KPARAM_INFO
	.align		4
.L_14:
        /*0038*/ 	.byte	0x04, 0x17
        /*003a*/ 	.short	(.L_16 - .L_15)
.L_15:
        /*003c*/ 	.word	0x00000000
        /*0040*/ 	.short	0x0000
        /*0042*/ 	.short	0x0000
        /*0044*/ 	.byte	0x00, 0xf5, 0x21, 0x00


	//----- nvinfo : EIATTR_SPARSE_MMA_MASK
	.align		4
.L_16:
        /*0048*/ 	.byte	0x03, 0x50
        /*004a*/ 	.short	0x0000


	//----- nvinfo : EIATTR_MAXREG_COUNT
	.align		4
        /*004c*/ 	.byte	0x03, 0x1b
        /*004e*/ 	.short	0x00ff


	//----- nvinfo : EIATTR_MERCURY_ISA_VERSION
	.align		4
        /*0050*/ 	.byte	0x03, 0x5f
        /*0052*/ 	.short	0x0101


	//----- nvinfo : EIATTR_VRC_CTA_INIT_COUNT
	.align		4
        /*0054*/ 	.byte	0x02, 0x4a
	.zero		1
	.zero		1


	//----- nvinfo : EIATTR_EXIT_INSTR_OFFSETS
	.align		4
        /*0058*/ 	.byte	0x04, 0x1c
        /*005a*/ 	.short	(.L_18 - .L_17)


	//   ....[0]....
.L_17:
        /*005c*/ 	.word	0x000000c0


	//   ....[1]....
        /*0060*/ 	.word	0x00000e20


	//----- nvinfo : EIATTR_CRS_STACK_SIZE
	.align		4
.L_18:
        /*0064*/ 	.byte	0x04, 0x1e
        /*0066*/ 	.short	(.L_20 - .L_19)
.L_19:
        /*0068*/ 	.word	0x00000000


	//----- nvinfo : EIATTR_CBANK_PARAM_SIZE
	.align		4
.L_20:
        /*006c*/ 	.byte	0x03, 0x19
        /*006e*/ 	.short	0x0018


	//----- nvinfo : EIATTR_PARAM_CBANK
	.align		4
        /*0070*/ 	.byte	0x04, 0x0a
        /*0072*/ 	.short	(.L_22 - .L_21)
	.align		4
.L_21:
        /*0074*/ 	.word	index@(.nv.constant0._Z14convolutionGPUPfS_ii)
        /*0078*/ 	.short	0x0380
        /*007a*/ 	.short	0x0018


	//----- nvinfo : EIATTR_SW_WAR
	.align		4
.L_22:
        /*007c*/ 	.byte	0x04, 0x36
        /*007e*/ 	.short	(.L_24 - .L_23)
.L_23:
        /*0080*/ 	.word	0x00000008
.L_24:


//--------------------- .nv.callgraph             --------------------------
	.section	.nv.callgraph,"",@"SHT_CUDA_CALLGRAPH"
	.align	4
	.sectionentsize	8
	.align		4
        /*0000*/ 	.word	0x00000000
	.align		4
        /*0004*/ 	.word	0xffffffff
	.align		4
        /*0008*/ 	.word	0x00000000
	.align		4
        /*000c*/ 	.word	0xfffffffe
	.align		4
        /*0010*/ 	.word	0x00000000
	.align		4
        /*0014*/ 	.word	0xfffffffd
	.align		4
        /*0018*/ 	.word	0x00000000
	.align		4
        /*001c*/ 	.word	0xfffffffc


//--------------------- .nv.constant3             --------------------------
	.section	.nv.constant3,"a",@progbits
	.align	4
.nv.constant3:
	.type		d_filter,@object
	.size		d_filter,(.L_0 - d_filter)
d_filter:
	.zero		100
.L_0:


//--------------------- .text._Z14convolutionGPUPfS_ii --------------------------
	.section	.text._Z14convolutionGPUPfS_ii,"ax",@progbits
	.align	128
        .global         _Z14convolutionGPUPfS_ii
        .type           _Z14convolutionGPUPfS_ii,@function
        .size           _Z14convolutionGPUPfS_ii,(.L_x_9 - _Z14convolutionGPUPfS_ii)
        .other          _Z14convolutionGPUPfS_ii,@"STO_CUDA_ENTRY STV_DEFAULT"
_Z14convolutionGPUPfS_ii:
.text._Z14convolutionGPUPfS_ii:
[----:B------:R-:W-:Y:S01]  /*0000*/  LDC R1, c[0x0][0x37c] ;  /* 0x0000df00ff017b82 */ /* 0x000fe20000000800 */
[----:B------:R-:W0:Y:S07]  /*0010*/  S2R R3, SR_TID.X ;  /* 0x0000000000037919 */ /* 0x000e2e0000002100 */
[----:B------:R-:W0:Y:S01]  /*0020*/  LDC R0, c[0x0][0x360] ;  /* 0x0000d800ff007b82 */ /* 0x000e220000000800 */
[----:B------:R-:W1:Y:S01]  /*0030*/  LDCU UR6, c[0x0][0x390] ;  /* 0x00007200ff0677ac */ /* 0x000e620008000800 */
[----:B------:R-:W2:Y:S06]  /*0040*/  S2R R2, SR_TID.Y ;  /* 0x0000000000027919 */ /* 0x000eac0000002200 */
[----:B------:R-:W0:Y:S08]  /*0050*/  S2UR UR4, SR_CTAID.X ;  /* 0x00000000000479c3 */ /* 0x000e300000002500 */
[----:B------:R-:W2:Y:S08]  /*0060*/  S2UR UR5, SR_CTAID.Y ;  /* 0x00000000000579c3 */ /* 0x000eb00000002600 */
[----:B------:R-:W2:Y:S01]  /*0070*/  LDC R15, c[0x0][0x364] ;  /* 0x0000d900ff0f7b82 */ /* 0x000ea20000000800 */
[----:B0-----:R-:W-:-:S02]  /*0080*/  IMAD R0, R0, UR4, R3 ;  /* 0x0000000400007c24 */ /* 0x001fc4000f8e0203 */
[----:B--2---:R-:W-:-:S05]  /*0090*/  IMAD R15, R15, UR5, R2 ;  /* 0x000000050f0f7c24 */ /* 0x004fca000f8e0202 */
[----:B------:R-:W-:-:S04]  /*00a0*/  VIMNMX R2, PT, PT, R0, R15, !PT ;  /* 0x0000000f00027248 */ /* 0x000fc80007fe0100 */
[----:B-1----:R-:W-:-:S13]  /*00b0*/  ISETP.GE.AND P0, PT, R2, UR6, PT ;  /* 0x0000000602007c0c */ /* 0x002fda000bf06270 */
[----:B------:R-:W-:Y:S05]  /*00c0*/  @P0 EXIT ;  /* 0x000000000000094d */ /* 0x000fea0003800000 */
[----:B------:R-:W0:Y:S01]  /*00d0*/  LDCU UR5, c[0x0][0x394] ;  /* 0x00007280ff0577ac */ /* 0x000e220008000800 */
[----:B------:R-:W-:Y:S01]  /*00e0*/  IMAD.MOV.U32 R14, RZ, RZ, RZ ;  /* 0x000000ffff0e7224 */ /* 0x000fe200078e00ff */
[----:B------:R-:W1:Y:S01]  /*00f0*/  LDCU.64 UR10, c[0x0][0x358] ;  /* 0x00006b00ff0a77ac */ /* 0x000e620008000a00 */
[----:B0-----:R-:W-:-:S09]  /*0100*/  UISETP.GE.AND UP0, UPT, UR5, 0x1, UPT ;  /* 0x000000010500788c */ /* 0x001fd2000bf06270 */
[----:B-1----:R-:W-:Y:S05]  /*0110*/  BRA.U !UP0, `(.L_x_0) ;  /* 0x0000000d08307547 */ /* 0x002fea000b800000 */
[----:B------:R-:W-:Y:S01]  /*0120*/  ULOP3.LUT UR8, UR5, 0x7, URZ, 0xc0, !UPT ;  /* 0x0000000705087892 */ /* 0x000fe2000f8ec0ff */
[----:B------:R-:W-:Y:S01]  /*0130*/  IMAD.MOV.U32 R14, RZ, RZ, RZ ;  /* 0x000000ffff0e7224 */ /* 0x000fe200078e00ff */
[----:B------:R-:W-:Y:S02]  /*0140*/  USHF.R.U32.HI UR4, URZ, 0x1, UR5 ;  /* 0x00000001ff047899 */ /* 0x000fe40008011605 */
[----:B------:R-:W-:Y:S02]  /*0150*/  UIADD3 UR6, UPT, UPT, UR8, -0x1, URZ ;  /* 0xffffffff08067890 */ /* 0x000fe4000fffe0ff */
[----:B------:R-:W-:Y:S02]  /*0160*/  ULOP3.LUT UR9, UR5, 0x3, URZ, 0xc0, !UPT ;  /* 0x0000000305097892 */ /* 0x000fe4000f8ec0ff */
[----:B------:R-:W-:Y:S01]  /*0170*/  IADD3 R23, PT, PT, R15, -UR4, RZ ;  /* 0x800000040f177c10 */ /* 0x000fe2000fffe0ff */
[----:B------:R-:W-:Y:S01]  /*0180*/  VIADD R16, R0, -UR4 ;  /* 0x8000000400107c36 */ /* 0x000fe20008000000 */
[----:B------:R-:W-:-:S02]  /*0190*/  ULOP3.LUT UR5, UR5, 0x7ffffff8, URZ, 0xc0, !UPT ;  /* 0x7ffffff805057892 */ /* 0x000fc4000f8ec0ff */
[----:B------:R-:W-:Y:S01]  /*01a0*/  UISETP.GE.U32.AND UP1, UPT, UR6, 0x3, UPT ;  /* 0x000000030600788c */ /* 0x000fe2000bf26070 */
[----:B------:R-:W-:-:S10]  /*01b0*/  UMOV UR4, URZ ;  /* 0x000000ff00047c82 */ /* 0x000fd40008000000 */
.L_x_7:
[----:B------:R-:W0:Y:S01]  /*01c0*/  LDCU.64 UR6, c[0x0][0x390] ;  /* 0x00007200ff0677ac */ /* 0x000e220008000a00 */
[----:B------:R-:W-:Y:S01]  /*01d0*/  IADD3 R17, PT, PT, R23, UR4, RZ ;  /* 0x0000000417117c10 */ /* 0x000fe2000fffe0ff */
[----:B------:R-:W-:Y:S01]  /*01e0*/  IMAD.MOV.U32 R5, RZ, RZ, RZ ;  /* 0x000000ffff057224 */ /* 0x000fe200078e00ff */
[----:B0-----:R-:W-:Y:S02]  /*01f0*/  UISETP.GE.U32.AND UP2, UPT, UR7, 0x8, UPT ;  /* 0x000000080700788c */ /* 0x001fe4000bf46070 */
[C---:B------:R-:W-:Y:S01]  /*0200*/  ISETP.GE.AND P0, PT, R17.reuse, UR6, PT ;  /* 0x0000000611007c0c */ /* 0x040fe2000bf06270 */
[----:B------:R-:W-:Y:S02]  /*0210*/  UIMAD UR12, UR4, UR7, URZ ;  /* 0x00000007040c72a4 */ /* 0x000fe4000f8e02ff */
[----:B------:R-:W-:Y:S01]  /*0220*/  UIADD3 UR4, UPT, UPT, UR4, 0x1, URZ ;  /* 0x0000000104047890 */ /* 0x000fe2000fffe0ff */
[----:B------:R-:W-:-:S03]  /*0230*/  ISETP.GT.AND P0, PT, R17, -0x1, !P0 ;  /* 0xffffffff1100780c */ /* 0x000fc60004704270 */
[----:B------:R-:W-:Y:S01]  /*0240*/  UISETP.NE.AND UP0, UPT, UR4, UR7, UPT ;  /* 0x000000070400728c */ /* 0x000fe2000bf05270 */
[----:B------:R-:W-:Y:S10]  /*0250*/  BRA.U !UP2, `(.L_x_1) ;  /* 0x000000050a647547 */ /* 0x000ff4000b800000 */
[----:B------:R-:W-:Y:S01]  /*0260*/  HFMA2 R21, -RZ, RZ, 0, 0 ;  /* 0x00000000ff157431 */ /* 0x000fe200000001ff */
[----:B------:R-:W0:Y:S06]  /*0270*/  LDCU UR6, c[0x0][0x390] ;  /* 0x00007200ff0677ac */ /* 0x000e2c0008000800 */
.L_x_2:
[----:B------:R-:W-:-:S05]  /*0280*/  IMAD.IADD R18, R16, 0x1, R21 ;  /* 0x0000000110127824 */ /* 0x000fca00078e0215 */
[C---:B0-----:R-:W-:Y:S02]  /*0290*/  ISETP.GE.AND P1, PT, R18.reuse, UR6, PT ;  /* 0x0000000612007c0c */ /* 0x041fe4000bf26270 */
[C---:B------:R-:W-:Y:S02]  /*02a0*/  IADD3 R6, PT, PT, R18.reuse, 0x1, RZ ;  /* 0x0000000112067810 */ /* 0x040fe40007ffe0ff */
[----:B------:R-:W-:Y:S02]  /*02b0*/  ISETP.GT.AND P1, PT, R18, -0x1, !P1 ;  /* 0xffffffff1200780c */ /* 0x000fe40004f24270 */
[C---:B------:R-:W-:Y:S02]  /*02c0*/  ISETP.GE.AND P2, PT, R6.reuse, UR6, PT ;  /* 0x0000000606007c0c */ /* 0x040fe4000bf46270 */
[----:B------:R-:W-:Y:S02]  /*02d0*/  PLOP3.LUT P1, PT, P0, P1, PT, 0x80, 0x8 ;  /* 0x000000000008781c */ /* 0x000fe40000723070 */
[----:B------:R-:W-:-:S04]  /*02e0*/  ISETP.GT.AND P2, PT, R6, -0x1, !P2 ;  /* 0xffffffff0600780c */ /* 0x000fc80005744270 */
[----:B------:R-:W-:-:S07]  /*02f0*/  PLOP3.LUT P2, PT, P0, P2, PT, 0x80, 0x8 ;  /* 0x000000000008781c */ /* 0x000fce0000745070 */
[----:B------:R-:W0:Y:S01]  /*0300*/  @P1 LDC.64 R4, c[0x0][0x380] ;  /* 0x0000e000ff041b82 */ /* 0x000e220000000a00 */
[----:B------:R-:W-:-:S07]  /*0310*/  @P1 IMAD R7, R17, UR6, R18 ;  /* 0x0000000611071c24 */ /* 0x000fce000f8e0212 */
[----:B------:R-:W1:Y:S01]  /*0320*/  @P2 LDC.64 R2, c[0x0][0x380] ;  /* 0x0000e000ff022b82 */ /* 0x000e620000000a00 */
[----:B0-----:R-:W-:-:S06]  /*0330*/  @P1 IMAD.WIDE.U32 R4, R7, 0x4, R4 ;  /* 0x0000000407041825 */ /* 0x001fcc00078e0004 */
[----:B------:R-:W2:Y:S01]  /*0340*/  @P1 LDG.E R5, desc[UR10][R4.64] ;  /* 0x0000000a04051981 */ /* 0x000ea2000c1e1900 */
[----:B------:R-:W-:-:S04]  /*0350*/  @P2 IMAD R7, R17, UR6, R6 ;  /* 0x0000000611072c24 */ /* 0x000fc8000f8e0206 */
[----:B-1----:R-:W-:-:S06]  /*0360*/  @P2 IMAD.WIDE.U32 R2, R7, 0x4, R2 ;  /* 0x0000000407022825 */ /* 0x002fcc00078e0002 */
[----:B------:R-:W3:Y:S01]  /*0370*/  @P2 LDG.E R3, desc[UR10][R2.64] ;  /* 0x0000000a02032981 */ /* 0x000ee2000c1e1900 */
[----:B------:R-:W-:Y:S01]  /*0380*/  VIADD R19, R21, UR12 ;  /* 0x0000000c15137c36 */ /* 0x000fe20008000000 */
[C---:B------:R-:W-:Y:S01]  /*0390*/  IADD3 R28, PT, PT, R18.reuse, 0x2, RZ ;  /* 0x00000002121c7810 */ /* 0x040fe20007ffe0ff */
[C---:B------:R-:W-:Y:S01]  /*03a0*/  VIADD R24, R18.reuse, 0x3 ;  /* 0x0000000312187836 */ /* 0x040fe20000000000 */
[C---:B------:R-:W-:Y:S01]  /*03b0*/  IADD3 R26, PT, PT, R18.reuse, 0x4, RZ ;  /* 0x00000004121a7810 */ /* 0x040fe20007ffe0ff */
[----:B------:R-:W-:Y:S01]  /*03c0*/  VIADD R22, R18, 0x5 ;  /* 0x0000000512167836 */ /* 0x000fe20000000000 */
[C---:B------:R-:W-:Y:S01]  /*03d0*/  @P1 SHF.L.U32 R6, R19.reuse, 0x2, RZ ;  /* 0x0000000213061819 */ /* 0x040fe200000006ff */
[----:B------:R-:W-:Y:S01]  /*03e0*/  IMAD.SHL.U32 R19, R19, 0x4, RZ ;  /* 0x0000000413137824 */ /* 0x000fe200078e00ff */
[----:B------:R-:W-:Y:S02]  /*03f0*/  ISETP.GE.AND P4, PT, R24, UR6, PT ;  /* 0x0000000618007c0c */ /* 0x000fe4000bf86270 */
[----:B------:R-:W-:Y:S01]  /*0400*/  ISETP.GE.AND P3, PT, R26, UR6, PT ;  /* 0x000000061a007c0c */ /* 0x000fe2000bf66270 */
[----:B------:R-:W3:Y:S01]  /*0410*/  @P2 LDC R7, c[0x3][R19+0x4] ;  /* 0x00c0010013072b82 */ /* 0x000ee20000000800 */
[----:B------:R-:W-:-:S02]  /*0420*/  ISETP.GT.AND P4, PT, R24, -0x1, !P4 ;  /* 0xffffffff1800780c */ /* 0x000fc40006784270 */
[C---:B------:R-:W-:Y:S01]  /*0430*/  IADD3 R20, PT, PT, R18.reuse, 0x6, RZ ;  /* 0x0000000612147810 */ /* 0x040fe20007ffe0ff */
[----:B------:R-:W-:Y:S01]  /*0440*/  VIADD R18, R18, 0x7 ;  /* 0x0000000712127836 */ /* 0x000fe20000000000 */
[----:B------:R-:W-:Y:S02]  /*0450*/  ISETP.GE.AND P5, PT, R22, UR6, PT ;  /* 0x0000000616007c0c */ /* 0x000fe4000bfa6270 */
[----:B------:R-:W-:Y:S01]  /*0460*/  ISETP.GT.AND P3, PT, R26, -0x1, !P3 ;  /* 0xffffffff1a00780c */ /* 0x000fe20005f64270 */
[----:B------:R-:W2:Y:S01]  /*0470*/  @P1 LDC R6, c[0x3][R6] ;  /* 0x00c0000006061b82 */ /* 0x000ea20000000800 */
[----:B------:R-:W-:Y:S02]  /*0480*/  PLOP3.LUT P4, PT, P0, P4, PT, 0x80, 0x8 ;  /* 0x000000000008781c */ /* 0x000fe40000789070 */
[----:B------:R-:W-:Y:S02]  /*0490*/  ISETP.GE.AND P6, PT, R20, UR6, PT ;  /* 0x0000000614007c0c */ /* 0x000fe4000bfc6270 */
[----:B------:R-:W-:-:S02]  /*04a0*/  ISETP.GT.AND P5, PT, R22, -0x1, !P5 ;  /* 0xffffffff1600780c */ /* 0x000fc40006fa4270 */
[----:B------:R-:W-:Y:S02]  /*04b0*/  PLOP3.LUT P3, PT, P0, P3, PT, 0x80, 0x8 ;  /* 0x000000000008781c */ /* 0x000fe40000767070 */
[----:B------:R-:W-:Y:S02]  /*04c0*/  ISETP.GT.AND P6, PT, R20, -0x1, !P6 ;  /* 0xffffffff1400780c */ /* 0x000fe400077c4270 */
[----:B------:R-:W-:Y:S02]  /*04d0*/  PLOP3.LUT P5, PT, P0, P5, PT, 0x80, 0x8 ;  /* 0x000000000008781c */ /* 0x000fe400007ab070 */
[----:B------:R-:W-:Y:S01]  /*04e0*/  PLOP3.LUT P6, PT, P0, P6, PT, 0x80, 0x8 ;  /* 0x000000000008781c */ /* 0x000fe200007cd070 */
[----:B------:R-:W0:Y:S06]  /*04f0*/  @P4 LDC.64 R10, c[0x0][0x380] ;  /* 0x0000e000ff0a4b82 */ /* 0x000e2c0000000a00 */
[----:B------:R-:W-:-:S02]  /*0500*/  @P3 IMAD R27, R17, UR6, R26 ;  /* 0x00000006111b3c24 */ /* 0x000fc4000f8e021a */
[----:B------:R-:W1:Y:S02]  /*0510*/  @P3 LDC.64 R8, c[0x0][0x380] ;  /* 0x0000e000ff083b82 */ /* 0x000e640000000a00 */
[----:B-1----:R-:W-:-:S04]  /*0520*/  @P3 IMAD.WIDE.U32 R8, R27, 0x4, R8 ;  /* 0x000000041b083825 */ /* 0x002fc800078e0008 */
[----:B------:R-:W-:Y:S02]  /*0530*/  @P6 IMAD R27, R17, UR6, R20 ;  /* 0x00000006111b6c24 */ /* 0x000fe4000f8e0214 */
[----:B------:R-:W4:Y:S01]  /*0540*/  @P3 LDG.E R9, desc[UR10][R8.64] ;  /* 0x0000000a08093981 */ /* 0x000f22000c1e1900 */
[----:B--2---:R-:W-:Y:S01]  /*0550*/  @P1 FFMA R14, R5, R6, R14 ;  /* 0x00000006050e1223 */ /* 0x004fe2000000000e */
[C---:B------:R-:W-:Y:S01]  /*0560*/  ISETP.GE.AND P1, PT, R28.reuse, UR6, PT ;  /* 0x000000061c007c0c */ /* 0x040fe2000bf26270 */
[----:B------:R-:W1:Y:S03]  /*0570*/  @P6 LDC.64 R4, c[0x0][0x380] ;  /* 0x0000e000ff046b82 */ /* 0x000e660000000a00 */
[----:B------:R-:W-:-:S04]  /*0580*/  ISETP.GT.AND P1, PT, R28, -0x1, !P1 ;  /* 0xffffffff1c00780c */ /* 0x000fc80004f24270 */
[----:B------:R-:W-:Y:S01]  /*0590*/  PLOP3.LUT P1, PT, P0, P1, PT, 0x80, 0x8 ;  /* 0x000000000008781c */ /* 0x000fe20000723070 */
[----:B---3--:R-:W-:Y:S01]  /*05a0*/  @P2 FFMA R14, R3, R7, R14 ;  /* 0x00000007030e2223 */ /* 0x008fe2000000000e */
[C---:B------:R-:W-:Y:S01]  /*05b0*/  ISETP.GE.AND P2, PT, R18.reuse, UR6, PT ;  /* 0x0000000612007c0c */ /* 0x040fe2000bf46270 */
[----:B------:R-:W2:Y:S03]  /*05c0*/  @P5 LDC.64 R2, c[0x0][0x380] ;  /* 0x0000e000ff025b82 */ /* 0x000ea60000000a00 */
[----:B------:R-:W-:-:S04]  /*05d0*/  ISETP.GT.AND P2, PT, R18, -0x1, !P2 ;  /* 0xffffffff1200780c */ /* 0x000fc80005744270 */
[----:B------:R-:W-:-:S03]  /*05e0*/  PLOP3.LUT P2, PT, P0, P2, PT, 0x80, 0x8 ;  /* 0x000000000008781c */ /* 0x000fc60000745070 */
[----:B------:R-:W3:Y:S01]  /*05f0*/  @P1 LDC.64 R12, c[0x0][0x380] ;  /* 0x0000e000ff0c1b82 */ /* 0x000ee20000000a00 */
[----:B------:R-:W-:-:S09]  /*0600*/  @P1 IMAD R25, R17, UR6, R28 ;  /* 0x0000000611191c24 */ /* 0x000fd2000f8e021c */
[----:B------:R-:W5:Y:S01]  /*0610*/  @P2 LDC.64 R6, c[0x0][0x380] ;  /* 0x0000e000ff062b82 */ /* 0x000f620000000a00 */
[----:B---3--:R-:W-:-:S04]  /*0620*/  @P1 IMAD.WIDE.U32 R12, R25, 0x4, R12 ;  /* 0x00000004190c1825 */ /* 0x008fc800078e000c */
[----:B------:R-:W-:Y:S02]  /*0630*/  @P4 IMAD R25, R17, UR6, R24 ;  /* 0x0000000611194c24 */ /* 0x000fe4000f8e0218 */
[----:B------:R3:W4:Y:S02]  /*0640*/  @P1 LDG.E R13, desc[UR10][R12.64] ;  /* 0x0000000a0c0d1981 */ /* 0x000724000c1e1900 */
[----:B0-----:R-:W-:-:S04]  /*0650*/  @P4 IMAD.WIDE.U32 R10, R25, 0x4, R10 ;  /* 0x00000004190a4825 */ /* 0x001fc800078e000a */
[----:B------:R-:W-:Y:S02]  /*0660*/  @P5 IMAD R25, R17, UR6, R22 ;  /* 0x0000000611195c24 */ /* 0x000fe4000f8e0216 */
[----:B------:R0:W4:Y:S02]  /*0670*/  @P4 LDG.E R11, desc[UR10][R10.64] ;  /* 0x0000000a0a0b4981 */ /* 0x000124000c1e1900 */
[----:B--2---:R-:W-:-:S04]  /*0680*/  @P5 IMAD.WIDE.U32 R2, R25, 0x4, R2 ;  /* 0x0000000419025825 */ /* 0x004fc800078e0002 */
[----:B-1----:R-:W-:Y:S02]  /*0690*/  @P6 IMAD.WIDE.U32 R4, R27, 0x4, R4 ;  /* 0x000000041b046825 */ /* 0x002fe400078e0004 */
[----:B------:R-:W2:Y:S02]  /*06a0*/  @P5 LDG.E R3, desc[UR10][R2.64] ;  /* 0x0000000a02035981 */ /* 0x000ea4000c1e1900 */
[----:B------:R-:W-:Y:S02]  /*06b0*/  @P2 IMAD R25, R17, UR6, R18 ;  /* 0x0000000611192c24 */ /* 0x000fe4000f8e0212 */
[----:B------:R-:W2:Y:S02]  /*06c0*/  @P6 LDG.E R5, desc[UR10][R4.64] ;  /* 0x0000000a04056981 */ /* 0x000ea4000c1e1900 */
[----:B-----5:R-:W-:-:S06]  /*06d0*/  @P2 IMAD.WIDE.U32 R6, R25, 0x4, R6 ;  /* 0x0000000419062825 */ /* 0x020fcc00078e0006 */
[----:B------:R-:W5:Y:S01]  /*06e0*/  @P2 LDG.E R7, desc[UR10][R6.64] ;  /* 0x0000000a06072981 */ /* 0x000f62000c1e1900 */
[----:B---3--:R-:W4:Y:S08]  /*06f0*/  @P1 LDC R12, c[0x3][R19+0x8] ;  /* 0x00c00200130c1b82 */ /* 0x008f300000000800 */
[----:B0-----:R-:W0:Y:S08]  /*0700*/  @P4 LDC R10, c[0x3][R19+0xc] ;  /* 0x00c00300130a4b82 */ /* 0x001e300000000800 */
[----:B------:R-:W1:Y:S08]  /*0710*/  @P3 LDC R18, c[0x3][R19+0x10] ;  /* 0x00c0040013123b82 */ /* 0x000e700000000800 */
[----:B------:R-:W2:Y:S08]  /*0720*/  @P5 LDC R20, c[0x3][R19+0x14] ;  /* 0x00c0050013145b82 */ /* 0x000eb00000000800 */
[----:B------:R-:W3:Y:S01]  /*0730*/  @P6 LDC R8, c[0x3][R19+0x18] ;  /* 0x00c0060013086b82 */ /* 0x000ee20000000800 */
[----:B------:R-:W-:-:S07]  /*0740*/  IADD3 R21, PT, PT, R21, 0x8, RZ ;  /* 0x0000000815157810 */ /* 0x000fce0007ffe0ff */
[----:B------:R-:W5:Y:S01]  /*0750*/  @P2 LDC R22, c[0x3][R19+0x1c] ;  /* 0x00c0070013162b82 */ /* 0x000f620000000800 */
[----:B----4-:R-:W-:Y:S01]  /*0760*/  @P1 FFMA R14, R13, R12, R14 ;  /* 0x0000000c0d0e1223 */ /* 0x010fe2000000000e */
[----:B------:R-:W-:-:S03]  /*0770*/  ISETP.NE.AND P1, PT, R21, UR5, PT ;  /* 0x0000000515007c0c */ /* 0x000fc6000bf25270 */
[----:B0-----:R-:W-:-:S04]  /*0780*/  @P4 FFMA R14, R11, R10, R14 ;  /* 0x0000000a0b0e4223 */ /* 0x001fc8000000000e */
[----:B-1----:R-:W-:-:S04]  /*0790*/  @P3 FFMA R14, R9, R18, R14 ;  /* 0x00000012090e3223 */ /* 0x002fc8000000000e */
[----:B--2---:R-:W-:-:S04]  /*07a0*/  @P5 FFMA R14, R3, R20, R14 ;  /* 0x00000014030e5223 */ /* 0x004fc8000000000e */
[----:B---3--:R-:W-:-:S04]  /*07b0*/  @P6 FFMA R14, R5, R8, R14 ;  /* 0x00000008050e6223 */ /* 0x008fc8000000000e */
[----:B-----5:R-:W-:Y:S01]  /*07c0*/  @P2 FFMA R14, R7, R22, R14 ;  /* 0x00000016070e2223 */ /* 0x020fe2000000000e */
[----:B------:R-:W-:Y:S06]  /*07d0*/  @P1 BRA `(.L_x_2) ;  /* 0xfffffff800a81947 */ /* 0x000fec000383ffff */
[----:B------:R-:W-:-:S07]  /*07e0*/  IMAD.U32 R5, RZ, RZ, UR5 ;  /* 0x00000005ff057e24 */ /* 0x000fce000f8e00ff */
.L_x_1:
[----:B------:R-:W-:-:S09]  /*07f0*/  UISETP.NE.AND UP2, UPT, UR8, URZ, UPT ;  /* 0x000000ff0800728c */ /* 0x000fd2000bf45270 */
[----:B------:R-:W-:Y:S05]  /*0800*/  BRA.U !UP2, `(.L_x_3) ;  /* 0x000000050a707547 */ /* 0x000fea000b800000 */
[----:B------:R-:W-:Y:S01]  /*0810*/  UISETP.NE.AND UP2, UPT, UR9, URZ, UPT ;  /* 0x000000ff0900728c */ /* 0x000fe2000bf45270 */
[----:B------:R-:W-:Y:S10]  /*0820*/  BRA.U !UP1, `(.L_x_4) ;  /* 0x0000000109b07547 */ /* 0x000ff4000b800000 */
[----:B------:R-:W-:-:S04]  /*0830*/  IADD3 R4, PT, PT, R16, R5, RZ ;  /* 0x0000000510047210 */ /* 0x000fc80007ffe0ff */
[C---:B------:R-:W-:Y:S01]  /*0840*/  ISETP.GE.AND P1, PT, R4.reuse, UR6, PT ;  /* 0x0000000604007c0c */ /* 0x040fe2000bf26270 */
[C---:B------:R-:W-:Y:S01]  /*0850*/  VIADD R12, R4.reuse, 0x1 ;  /* 0x00000001040c7836 */ /* 0x040fe20000000000 */
[C---:B------:R-:W-:Y:S01]  /*0860*/  IADD3 R18, PT, PT, R4.reuse, 0x2, RZ ;  /* 0x0000000204127810 */ /* 0x040fe20007ffe0ff */
[C---:B------:R-:W-:Y:S01]  /*0870*/  VIADD R20, R4.reuse, 0x3 ;  /* 0x0000000304147836 */ /* 0x040fe20000000000 */
[----:B------:R-:W-:Y:S02]  /*0880*/  ISETP.GT.AND P1, PT, R4, -0x1, !P1 ;  /* 0xffffffff0400780c */ /* 0x000fe40004f24270 */
[----:B------:R-:W-:Y:S02]  /*0890*/  ISETP.GE.AND P2, PT, R12, UR6, PT ;  /* 0x000000060c007c0c */ /* 0x000fe4000bf46270 */
[----:B------:R-:W-:Y:S02]  /*08a0*/  PLOP3.LUT P1, PT, P0, P1, PT, 0x80, 0x8 ;  /* 0x000000000008781c */ /* 0x000fe40000723070 */
[----:B------:R-:W-:-:S02]  /*08b0*/  ISETP.GE.AND P3, PT, R18, UR6, PT ;  /* 0x0000000612007c0c */ /* 0x000fc4000bf66270 */
[----:B------:R-:W-:Y:S02]  /*08c0*/  ISETP.GT.AND P2, PT, R12, -0x1, !P2 ;  /* 0xffffffff0c00780c */ /* 0x000fe40005744270 */
[----:B------:R-:W-:Y:S02]  /*08d0*/  ISETP.GE.AND P4, PT, R20, UR6, PT ;  /* 0x0000000614007c0c */ /* 0x000fe4000bf86270 */
[----:B------:R-:W-:Y:S02]  /*08e0*/  ISETP.GT.AND P3, PT, R18, -0x1, !P3 ;  /* 0xffffffff1200780c */ /* 0x000fe40005f64270 */
[----:B------:R-:W-:Y:S02]  /*08f0*/  PLOP3.LUT P2, PT, P0, P2, PT, 0x80, 0x8 ;  /* 0x000000000008781c */ /* 0x000fe40000745070 */
[----:B------:R-:W-:Y:S01]  /*0900*/  ISETP.GT.AND P4, PT, R20, -0x1, !P4 ;  /* 0xffffffff1400780c */ /* 0x000fe20006784270 */
[----:B------:R-:W0:Y:S01]  /*0910*/  @P1 LDC.64 R10, c[0x0][0x380] ;  /* 0x0000e000ff0a1b82 */ /* 0x000e220000000a00 */
[----:B------:R-:W-:Y:S01]  /*0920*/  PLOP3.LUT P3, PT, P0, P3, PT, 0x80, 0x8 ;  /* 0x000000000008781c */ /* 0x000fe20000767070 */
[----:B------:R-:W-:Y:S01]  /*0930*/  @P1 IMAD R13, R17, UR6, R4 ;  /* 0x00000006110d1c24 */ /* 0x000fe2000f8e0204 */
[----:B------:R-:W-:-:S07]  /*0940*/  PLOP3.LUT P4, PT, P0, P4, PT, 0x80, 0x8 ;  /* 0x000000000008781c */ /* 0x000fce0000789070 */
[----:B------:R-:W1:Y:S04]  /*0950*/  @P2 LDC.64 R8, c[0x0][0x380] ;  /* 0x0000e000ff082b82 */ /* 0x000e680000000a00 */
[----:B------:R-:W-:-:S04]  /*0960*/  @P3 IMAD R19, R17, UR6, R18 ;  /* 0x0000000611133c24 */ /* 0x000fc8000f8e0212 */
[----:B------:R-:W2:Y:S01]  /*0970*/  @P3 LDC.64 R6, c[0x0][0x380] ;  /* 0x0000e000ff063b82 */ /* 0x000ea20000000a00 */
[----:B0-----:R-:W-:-:S07]  /*0980*/  @P1 IMAD.WIDE.U32 R10, R13, 0x4, R10 ;  /* 0x000000040d0a1825 */ /* 0x001fce00078e000a */
[----:B------:R-:W0:Y:S01]  /*0990*/  @P4 LDC.64 R2, c[0x0][0x380] ;  /* 0x0000e000ff024b82 */ /* 0x000e220000000a00 */
[----:B------:R-:W-:Y:S01]  /*09a0*/  @P2 IMAD R13, R17, UR6, R12 ;  /* 0x00000006110d2c24 */ /* 0x000fe2000f8e020c */
[----:B------:R3:W4:Y:S03]  /*09b0*/  @P1 LDG.E R11, desc[UR10][R10.64] ;  /* 0x0000000a0a0b1981 */ /* 0x000726000c1e1900 */
[----:B-1----:R-:W-:-:S04]  /*09c0*/  @P2 IMAD.WIDE.U32 R8, R13, 0x4, R8 ;  /* 0x000000040d082825 */ /* 0x002fc800078e0008 */
[----:B------:R-:W-:Y:S02]  /*09d0*/  @P4 IMAD R13, R17, UR6, R20 ;  /* 0x00000006110d4c24 */ /* 0x000fe4000f8e0214 */
[----:B------:R-:W5:Y:S01]  /*09e0*/  @P2 LDG.E R9, desc[UR10][R8.64] ;  /* 0x0000000a08092981 */ /* 0x000f62000c1e1900 */
[----:B--2---:R-:W-:-:S06]  /*09f0*/  @P3 IMAD.WIDE.U32 R6, R19, 0x4, R6 ;  /* 0x0000000413063825 */ /* 0x004fcc00078e0006 */
[----:B------:R-:W2:Y:S01]  /*0a00*/  @P3 LDG.E R7, desc[UR10][R6.64] ;  /* 0x0000000a06073981 */ /* 0x000ea2000c1e1900 */
[----:B0-----:R-:W-:-:S06]  /*0a10*/  @P4 IMAD.WIDE.U32 R2, R13, 0x4, R2 ;  /* 0x000000040d024825 */ /* 0x001fcc00078e0002 */
[----:B------:R-:W2:Y:S01]  /*0a20*/  @P4 LDG.E R3, desc[UR10][R2.64] ;  /* 0x0000000a02034981 */ /* 0x000ea2000c1e1900 */
[----:B------:R-:W-:-:S05]  /*0a30*/  IADD3 R4, PT, PT, R5, UR12, RZ ;  /* 0x0000000c05047c10 */ /* 0x000fca000fffe0ff */
[C---:B------:R-:W-:Y:S01]  /*0a40*/  @P1 IMAD.SHL.U32 R12, R4.reuse, 0x4, RZ ;  /* 0x00000004040c1824 */ /* 0x040fe200078e00ff */
[----:B------:R-:W-:-:S05]  /*0a50*/  SHF.L.U32 R18, R4, 0x2, RZ ;  /* 0x0000000204127819 */ /* 0x000fca00000006ff */
[----:B------:R-:W4:Y:S08]  /*0a60*/  @P1 LDC R12, c[0x3][R12] ;  /* 0x00c000000c0c1b82 */ /* 0x000f300000000800 */
[----:B------:R-:W5:Y:S08]  /*0a70*/  @P2 LDC R4, c[0x3][R18+0x4] ;  /* 0x00c0010012042b82 */ /* 0x000f700000000800 */
[----:B---3--:R-:W2:Y:S08]  /*0a80*/  @P3 LDC R10, c[0x3][R18+0x8] ;  /* 0x00c00200120a3b82 */ /* 0x008eb00000000800 */
[----:B------:R-:W0:Y:S01]  /*0a90*/  @P4 LDC R13, c[0x3][R18+0xc] ;  /* 0x00c00300120d4b82 */ /* 0x000e220000000800 */
[----:B------:R-:W-:-:S02]  /*0aa0*/  VIADD R5, R5, 0x4 ;  /* 0x0000000405057836 */ /* 0x000fc40000000000 */
[----:B----4-:R-:W-:-:S04]  /*0ab0*/  @P1 FFMA R14, R11, R12, R14 ;  /* 0x0000000c0b0e1223 */ /* 0x010fc8000000000e */
[----:B-----5:R-:W-:-:S04]  /*0ac0*/  @P2 FFMA R14, R9, R4, R14 ;  /* 0x00000004090e2223 */ /* 0x020fc8000000000e */
[----:B--2---:R-:W-:-:S04]  /*0ad0*/  @P3 FFMA R14, R7, R10, R14 ;  /* 0x0000000a070e3223 */ /* 0x004fc8000000000e */
[----:B0-----:R-:W-:-:S07]  /*0ae0*/  @P4 FFMA R14, R3, R13, R14 ;  /* 0x0000000d030e4223 */ /* 0x001fce000000000e */
.L_x_4:
[----:B------:R-:W-:Y:S05]  /*0af0*/  BRA.U !UP2, `(.L_x_3) ;  /* 0x000000010ab47547 */ /* 0x000fea000b800000 */
[----:B------:R-:W0:Y:S01]  /*0b00*/  LDCU UR7, c[0x0][0x394] ;  /* 0x00007280ff0777ac */ /* 0x000e220008000800 */
[----:B------:R-:W-:Y:S02]  /*0b10*/  UISETP.NE.AND UP2, UPT, UR9, 0x1, UPT ;  /* 0x000000010900788c */ /* 0x000fe4000bf45270 */
[----:B0-----:R-:W-:-:S07]  /*0b20*/  ULOP3.LUT UP3, URZ, UR7, 0x1, URZ, 0xc0, !UPT ;  /* 0x0000000107ff7892 */ /* 0x001fce000f86c0ff */
[----:B------:R-:W-:Y:S05]  /*0b30*/  BRA.U !UP2, `(.L_x_5) ;  /* 0x000000010a647547 */ /* 0x000fea000b800000 */
[----:B------:R-:W-:-:S04]  /*0b40*/  IADD3 R8, PT, PT, R16, R5, RZ ;  /* 0x0000000510087210 */ /* 0x000fc80007ffe0ff */
[C---:B------:R-:W-:Y:S01]  /*0b50*/  ISETP.GE.AND P1, PT, R8.reuse, UR6, PT ;  /* 0x0000000608007c0c */ /* 0x040fe2000bf26270 */
[----:B------:R-:W-:-:S03]  /*0b60*/  VIADD R4, R8, 0x1 ;  /* 0x0000000108047836 */ /* 0x000fc60000000000 */
        /* <DEDUP_REMOVED lines=8> */
[----:B0-----:R-:W-:-:S04]  /*0bf0*/  @P1 IMAD.WIDE.U32 R2, R9, 0x4, R2 ;  /* 0x0000000409021825 */ /* 0x001fc800078e0002 */
[----:B------:R-:W-:Y:S02]  /*0c00*/  @P2 IMAD R9, R17, UR6, R4 ;  /* 0x0000000611092c24 */ /* 0x000fe4000f8e0204 */
[----:B------:R-:W2:Y:S02]  /*0c10*/  @P1 LDG.E R3, desc[UR10][R2.64] ;  /* 0x0000000a02031981 */ /* 0x000ea4000c1e1900 */
[----:B-1----:R-:W-:-:S06]  /*0c20*/  @P2 IMAD.WIDE.U32 R6, R9, 0x4, R6 ;  /* 0x0000000409062825 */ /* 0x002fcc00078e0006 */
[----:B------:R-:W3:Y:S01]  /*0c30*/  @P2 LDG.E R7, desc[UR10][R6.64] ;  /* 0x0000000a06072981 */ /* 0x000ee2000c1e1900 */
[----:B------:R-:W-:-:S05]  /*0c40*/  @P1 IADD3 R4, PT, PT, R5, UR12, RZ ;  /* 0x0000000c05041c10 */ /* 0x000fca000fffe0ff */
[----:B------:R-:W-:Y:S01]  /*0c50*/  @P1 IMAD.SHL.U32 R8, R4, 0x4, RZ ;  /* 0x0000000404081824 */ /* 0x000fe200078e00ff */
[----:B------:R-:W-:-:S03]  /*0c60*/  @P2 IADD3 R4, PT, PT, R5, UR12, RZ ;  /* 0x0000000c05042c10 */ /* 0x000fc6000fffe0ff */
[----:B------:R-:W2:Y:S02]  /*0c70*/  @P1 LDC R9, c[0x3][R8] ;  /* 0x00c0000008091b82 */ /* 0x000ea40000000800 */
[----:B------:R-:W-:-:S06]  /*0c80*/  @P2 IMAD.SHL.U32 R4, R4, 0x4, RZ ;  /* 0x0000000404042824 */ /* 0x000fcc00078e00ff */
[----:B------:R-:W3:Y:S01]  /*0c90*/  @P2 LDC R4, c[0x3][R4+0x4] ;  /* 0x00c0010004042b82 */ /* 0x000ee20000000800 */
[----:B------:R-:W-:Y:S01]  /*0ca0*/  IADD3 R5, PT, PT, R5, 0x2, RZ ;  /* 0x0000000205057810 */ /* 0x000fe20007ffe0ff */
[----:B--2---:R-:W-:-:S04]  /*0cb0*/  @P1 FFMA R14, R9, R3, R14 ;  /* 0x00000003090e1223 */ /* 0x004fc8000000000e */
[----:B---3--:R-:W-:-:S07]  /*0cc0*/  @P2 FFMA R14, R7, R4, R14 ;  /* 0x00000004070e2223 */ /* 0x008fce000000000e */
.L_x_5:
[----:B------:R-:W-:Y:S05]  /*0cd0*/  BRA.U !UP3, `(.L_x_3) ;  /* 0x000000010b3c7547 */ /* 0x000fea000b800000 */
[----:B------:R-:W-:Y:S01]  /*0ce0*/  IMAD.IADD R4, R16, 0x1, R5 ;  /* 0x0000000110047824 */ /* 0x000fe200078e0205 */
[----:B------:R-:W-:Y:S04]  /*0cf0*/  BSSY.RECONVERGENT B0, `(.L_x_3) ;  /* 0x000000d000007945 */ /* 0x000fe80003800200 */
[----:B------:R-:W-:-:S04]  /*0d00*/  ISETP.GE.AND P1, PT, R4, UR6, PT ;  /* 0x0000000604007c0c */ /* 0x000fc8000bf26270 */
[----:B------:R-:W-:-:S04]  /*0d10*/  ISETP.GT.AND P1, PT, R4, -0x1, !P1 ;  /* 0xffffffff0400780c */ /* 0x000fc80004f24270 */
[----:B------:R-:W-:-:S13]  /*0d20*/  PLOP3.LUT P1, PT, P0, P1, PT, 0x80, 0x8 ;  /* 0x000000000008781c */ /* 0x000fda0000723070 */
[----:B------:R-:W-:Y:S05]  /*0d30*/  @!P1 BRA `(.L_x_6) ;  /* 0x0000000000209947 */ /* 0x000fea0003800000 */
[----:B------:R-:W0:Y:S01]  /*0d40*/  LDC.64 R2, c[0x0][0x380] ;  /* 0x0000e000ff027b82 */ /* 0x000e220000000a00 */
[----:B------:R-:W-:-:S04]  /*0d50*/  IMAD R17, R17, UR6, R4 ;  /* 0x0000000611117c24 */ /* 0x000fc8000f8e0204 */
[----:B0-----:R-:W-:-:S06]  /*0d60*/  IMAD.WIDE.U32 R2, R17, 0x4, R2 ;  /* 0x0000000411027825 */ /* 0x001fcc00078e0002 */
[----:B------:R-:W2:Y:S01]  /*0d70*/  LDG.E R3, desc[UR10][R2.64] ;  /* 0x0000000a02037981 */ /* 0x000ea2000c1e1900 */
[----:B------:R-:W-:-:S04]  /*0d80*/  IADD3 R5, PT, PT, R5, UR12, RZ ;  /* 0x0000000c05057c10 */ /* 0x000fc8000fffe0ff */
[----:B------:R-:W-:-:S06]  /*0d90*/  SHF.L.U32 R5, R5, 0x2, RZ ;  /* 0x0000000205057819 */ /* 0x000fcc00000006ff */
[----:B------:R-:W2:Y:S02]  /*0da0*/  LDC R5, c[0x3][R5] ;  /* 0x00c0000005057b82 */ /* 0x000ea40000000800 */
[----:B--2---:R-:W-:-:S07]  /*0db0*/  FFMA R14, R3, R5, R14 ;  /* 0x00000005030e7223 */ /* 0x004fce000000000e */
.L_x_6:
[----:B------:R-:W-:Y:S05]  /*0dc0*/  BSYNC.RECONVERGENT B0 ;  /* 0x0000000000007941 */ /* 0x000fea0003800200 */
.L_x_3:
[----:B------:R-:W-:Y:S05]  /*0dd0*/  BRA.U UP0, `(.L_x_7) ;  /* 0xfffffff100f87547 */ /* 0x000fea000b83ffff */
.L_x_0:
[----:B------:R-:W0:Y:S01]  /*0de0*/  LDC.64 R2, c[0x0][0x388] ;  /* 0x0000e200ff027b82 */ /* 0x000e220000000a00 */
[----:B------:R-:W-:-:S04]  /*0df0*/  IMAD R15, R15, UR6, R0 ;  /* 0x000000060f0f7c24 */ /* 0x000fc8000f8e0200 */
[----:B0-----:R-:W-:-:S05]  /*0e00*/  IMAD.WIDE R2, R15, 0x4, R2 ;  /* 0x000000040f027825 */ /* 0x001fca00078e0202 */
[----:B------:R-:W-:Y:S01]  /*0e10*/  STG.E desc[UR10][R2.64], R14 ;  /* 0x0000000e02007986 */ /* 0x000fe2000c10190a */
[----:B------:R-:W-:Y:S05]  /*0e20*/  EXIT ;  /* 0x000000000000794d */ /* 0x000fea0003800000 */
.L_x_8:
[----:B------:R-:W-:-:S00]  /*0e30*/  BRA `(.L_x_8) ;  /* 0xfffffffc00fc7947 */ /* 0x000fc0000383ffff */
[----:B------:R-:W-:-:S00]  /*0e40*/  NOP ;  /* 0x0000000000007918 */ /* 0x000fc00000000000 */
        /* <DEDUP_REMOVED lines=11> */
.L_x_9:


//--------------------- .nv.shared.reserved.0     --------------------------
	.section	.nv.shared.reserved.0,"aw",@nobits
	.weak		__nv_reservedSMEM_offset_0_alias
	.size		__nv_reservedSMEM_offset_0_alias, 0, 64
	.other		__nv_reservedSMEM_offset_0_alias,@"STO_CUDA_RESERVED_SHARED STV_DEFAULT"
__nv_reservedSMEM_offset_0_alias:
	.zero		0
	.zero		64


//--------------------- .nv.constant0._Z14convolutionGPUPfS_ii --------------------------
	.section	.nv.constant0._Z14convolutionGPUPfS_ii,"a",@progbits
	.sectionflags	@""
	.align	4
.nv.constant0._Z14convolutionGPUPfS_ii:
	.zero		920


//--------------------- SYMBOLS --------------------------

	.type		.nv.reservedSmem.offset0,@object
	.size		.nv.reservedSmem.offset0,0x4
